//
// Generated by NVIDIA NVVM Compiler
//
// Compiler Build ID: CL-36424714
// Cuda compilation tools, release 13.0, V13.0.88
// Based on NVVM 20.0.0
//

.version 9.0
.target sm_100
.address_size 64

	// .globl	_Z8CheckingPiS_S_i

.visible .entry _Z8CheckingPiS_S_i(
	.param .u64 .ptr .align 1 _Z8CheckingPiS_S_i_param_0,
	.param .u64 .ptr .align 1 _Z8CheckingPiS_S_i_param_1,
	.param .u64 .ptr .align 1 _Z8CheckingPiS_S_i_param_2,
	.param .u32 _Z8CheckingPiS_S_i_param_3
)
{
	.reg .pred 	%p<2>;
	.reg .b32 	%r<6>;
	.reg .b64 	%rd<11>;

	ld.param.u64 	%rd1, [_Z8CheckingPiS_S_i_param_0];
	ld.param.u64 	%rd2, [_Z8CheckingPiS_S_i_param_1];
	ld.param.u64 	%rd3, [_Z8CheckingPiS_S_i_param_2];
	ld.param.u32 	%r4, [_Z8CheckingPiS_S_i_param_3];
	mov.u32 	%r1, %tid.x;
	mov.u32 	%r2, %ctaid.x;
	mov.u32 	%r5, %ntid.x;
	mad.lo.s32 	%r3, %r2, %r5, %r1;
	setp.ge.s32 	%p1, %r3, %r4;
	@%p1 bra 	$L__BB0_2;
	cvta.to.global.u64 	%rd4, %rd1;
	cvta.to.global.u64 	%rd5, %rd2;
	cvta.to.global.u64 	%rd6, %rd3;
	mul.wide.s32 	%rd7, %r3, 4;
	add.s64 	%rd8, %rd4, %rd7;
	st.global.u32 	[%rd8], %r1;
	add.s64 	%rd9, %rd5, %rd7;
	st.global.u32 	[%rd9], %r2;
	add.s64 	%rd10, %rd6, %rd7;
	st.global.u32 	[%rd10], %r3;
$L__BB0_2:
	ret;

}


// ===== COMPILED SASS (sm_100) =====

	.target	sm_100

	.elftype	@"ET_EXEC"


//--------------------- .note.nv.tkinfo           --------------------------
	.section	.note.nv.tkinfo,"",@"SHT_NOTE"
	.sectionflags	@"SHF_NOTE_NV_TKINFO"
	.tkinfo
        /*0018*/ 	.word	0x00000002
        /*0030*/ 	.string	""
        /*0030*/ 	.string	"ptxas"
        /*0030*/ 	.string	"Cuda compilation tools, release 13.0, V13.0.88"
        /*0030*/ 	.string	"Build cuda_13.0.r13.0/compiler.36424714_0"
        /*0030*/ 	.string	"-arch sm_100 -m 64 "



//--------------------- .note.nv.cuinfo           --------------------------
	.section	.note.nv.cuinfo,"",@"SHT_NOTE"
	.sectionflags	@"SHF_NOTE_NV_CUINFO"
        /*0018*/ 	.short	0x0002
        /*001a*/ 	.short	0x0064
        /*001c*/ 	.short	0x0082
	.zero		2


//--------------------- .nv.info                  --------------------------
	.section	.nv.info,"",@"SHT_CUDA_INFO"
	.align	4


	//----- nvinfo : EIATTR_REGCOUNT
	.align		4
        /*0000*/ 	.byte	0x04, 0x2f
        /*0002*/ 	.short	(.L_1 - .L_0)
	.align		4
.L_0:
        /*0004*/ 	.word	index@(_Z8CheckingPiS_S_i)
        /*0008*/ 	.word	0x0000000e


	//----- nvinfo : EIATTR_FRAME_SIZE
	.align		4
.L_1:
        /*000c*/ 	.byte	0x04, 0x11
        /*000e*/ 	.short	(.L_3 - .L_2)
	.align		4
.L_2:
        /*0010*/ 	.word	index@(_Z8CheckingPiS_S_i)
        /*0014*/ 	.word	0x00000000


	//----- nvinfo : EIATTR_MIN_STACK_SIZE
	.align		4
.L_3:
        /*0018*/ 	.byte	0x04, 0x12
        /*001a*/ 	.short	(.L_5 - .L_4)
	.align		4
.L_4:
        /*001c*/ 	.word	index@(_Z8CheckingPiS_S_i)
        /*0020*/ 	.word	0x00000000
.L_5:


//--------------------- .nv.compat                --------------------------
	.section	.nv.compat,"",@"SHT_CUDA_COMPAT_INFO"
	.align	4
        /*0000*/ 	.byte	0x02, 0x09, 0x00, 0x00, 0x02, 0x02, 0x01, 0x00, 0x02, 0x05, 0x05, 0x00, 0x03, 0x07, 0x01, 0x01
        /*0010*/ 	.byte	0x02, 0x03, 0x00, 0x00, 0x02, 0x06, 0x01, 0x00, 0x04, 0x0b, 0x08, 0x00, 0x09, 0x00, 0x00, 0x00
        /*0020*/ 	.byte	0x00, 0x00, 0x00, 0x00


//--------------------- .nv.info._Z8CheckingPiS_S_i --------------------------
	.section	.nv.info._Z8CheckingPiS_S_i,"",@"SHT_CUDA_INFO"
	.sectionflags	@""
	.align	4


	//----- nvinfo : EIATTR_CUDA_API_VERSION
	.align		4
        /*0000*/ 	.byte	0x04, 0x37
        /*0002*/ 	.short	(.L_7 - .L_6)
.L_6:
        /*0004*/ 	.word	0x00000082


	//----- nvinfo : EIATTR_KPARAM_INFO
	.align		4
.L_7:
        /*0008*/ 	.byte	0x04, 0x17
        /*000a*/ 	.short	(.L_9 - .L_8)
.L_8:
        /*000c*/ 	.word	0x00000000
        /*0010*/ 	.short	0x0003
        /*0012*/ 	.short	0x0018
        /*0014*/ 	.byte	0x00, 0xf0, 0x11, 0x00


	//----- nvinfo : EIATTR_KPARAM_INFO
	.align		4
.L_9:
        /*0018*/ 	.byte	0x04, 0x17
        /*001a*/ 	.short	(.L_11 - .L_10)
.L_10:
        /*001c*/ 	.word	0x00000000
        /*0020*/ 	.short	0x0002
        /*0022*/ 	.short	0x0010
        /*0024*/ 	.byte	0x00, 0xf5, 0x21, 0x00


	//----- nvinfo : EIATTR_KPARAM_INFO
	.align		4
.L_11:
        /*0028*/ 	.byte	0x04, 0x17
        /*002a*/ 	.short	(.L_13 - .L_12)
.L_12:
        /*002c*/ 	.word	0x00000000
        /*0030*/ 	.short	0x0001
        /*0032*/ 	.short	0x0008
        /*0034*/ 	.byte	0x00, 0xf5, 0x21, 0x00


	//----- nvinfo : EIATTR_KPARAM_INFO
	.align		4
.L_13:
        /*0038*/ 	.byte	0x04, 0x17
        /*003a*/ 	.short	(.L_15 - .L_14)
.L_14:
        /*003c*/ 	.word	0x00000000
        /*0040*/ 	.short	0x0000
        /*0042*/ 	.short	0x0000
        /*0044*/ 	.byte	0x00, 0xf5, 0x21, 0x00


	//----- nvinfo : EIATTR_SPARSE_MMA_MASK
	.align		4
.L_15:
        /*0048*/ 	.byte	0x03, 0x50
        /*004a*/ 	.short	0x0000


	//----- nvinfo : EIATTR_MAXREG_COUNT
	.align		4
        /*004c*/ 	.byte	0x03, 0x1b
        /*004e*/ 	.short	0x00ff


	//----- nvinfo : EIATTR_MERCURY_ISA_VERSION
	.align		4
        /*0050*/ 	.byte	0x03, 0x5f
        /*0052*/ 	.short	0x0101


	//----- nvinfo : EIATTR_VRC_CTA_INIT_COUNT
	.align		4
        /*0054*/ 	.byte	0x02, 0x4a
	.zero		1
	.zero		1


	//----- nvinfo : EIATTR_EXIT_INSTR_OFFSETS
	.align		4
        /*0058*/ 	.byte	0x04, 0x1c
        /*005a*/ 	.short	(.L_17 - .L_16)


	//   ....[0]....
.L_16:
        /*005c*/ 	.word	0x00000070


	//   ....[1]....
        /*0060*/ 	.word	0x00000120


	//----- nvinfo : EIATTR_CBANK_PARAM_SIZE
	.align		4
.L_17:
        /*0064*/ 	.byte	0x03, 0x19
        /*0066*/ 	.short	0x001c


	//----- nvinfo : EIATTR_PARAM_CBANK
	.align		4
        /*0068*/ 	.byte	0x04, 0x0a
        /*006a*/ 	.short	(.L_19 - .L_18)
	.align		4
.L_18:
        /*006c*/ 	.word	index@(.nv.constant0._Z8CheckingPiS_S_i)
        /*0070*/ 	.short	0x0380
        /*0072*/ 	.short	0x001c


	//----- nvinfo : EIATTR_SW_WAR
	.align		4
.L_19:
        /*0074*/ 	.byte	0x04, 0x36
        /*0076*/ 	.short	(.L_21 - .L_20)
.L_20:
        /*0078*/ 	.word	0x00000008
.L_21:


//--------------------- .nv.callgraph             --------------------------
	.section	.nv.callgraph,"",@"SHT_CUDA_CALLGRAPH"
	.align	4
	.sectionentsize	8
	.align		4
        /*0000*/ 	.word	0x00000000
	.align		4
        /*0004*/ 	.word	0xffffffff
	.align		4
        /*0008*/ 	.word	0x00000000
	.align		4
        /*000c*/ 	.word	0xfffffffe
	.align		4
        /*0010*/ 	.word	0x00000000
	.align		4
        /*0014*/ 	.word	0xfffffffd
	.align		4
        /*0018*/ 	.word	0x00000000
	.align		4
        /*001c*/ 	.word	0xfffffffc


//--------------------- .text._Z8CheckingPiS_S_i  --------------------------
	.section	.text._Z8CheckingPiS_S_i,"ax",@progbits
	.align	128
        .global         _Z8CheckingPiS_S_i
        .type           _Z8CheckingPiS_S_i,@function
        .size           _Z8CheckingPiS_S_i,(.L_x_1 - _Z8CheckingPiS_S_i)
        .other          _Z8CheckingPiS_S_i,@"STO_CUDA_ENTRY STV_DEFAULT"
_Z8CheckingPiS_S_i:
.text._Z8CheckingPiS_S_i:
[----:B------:R-:W-:Y:S01]  /*0000*/  LDC R1, c[0x0][0x37c] ;  /* 0x0000df00ff017b82 */ /* 0x000fe20000000800 */
[----:B------:R-:W0:Y:S01]  /*0010*/  S2R R11, SR_TID.X ;  /* 0x00000000000b7919 */ /* 0x000e220000002100 */
[----:B------:R-:W0:Y:S01]  /*0020*/  LDCU UR4, c[0x0][0x360] ;  /* 0x00006c00ff0477ac */ /* 0x000e220008000800 */
[----:B------:R-:W0:Y:S01]  /*0030*/  S2R R0, SR_CTAID.X ;  /* 0x0000000000007919 */ /* 0x000e220000002500 */
[----:B------:R-:W1:Y:S01]  /*0040*/  LDCU UR5, c[0x0][0x398] ;  /* 0x00007300ff0577ac */ /* 0x000e620008000800 */
[----:B0-----:R-:W-:-:S05]  /*0050*/  IMAD R9, R0, UR4, R11 ;  /* 0x0000000400097c24 */ /* 0x001fca000f8e020b */
[----:B-1----:R-:W-:-:S13]  /*0060*/  ISETP.GE.AND P0, PT, R9, UR5, PT ;  /* 0x0000000509007c0c */ /* 0x002fda000bf06270 */
[----:B------:R-:W-:Y:S05]  /*0070*/  @P0 EXIT ;  /* 0x000000000000094d */ /* 0x000fea0003800000 */
[----:B------:R-:W0:Y:S01]  /*0080*/  LDC.64 R2, c[0x0][0x380] ;  /* 0x0000e000ff027b82 */ /* 0x000e220000000a00 */
[----:B------:R-:W1:Y:S07]  /*0090*/  LDCU.64 UR4, c[0x0][0x358] ;  /* 0x00006b00ff0477ac */ /* 0x000e6e0008000a00 */
[----:B------:R-:W2:Y:S08]  /*00a0*/  LDC.64 R4, c[0x0][0x388] ;  /* 0x0000e200ff047b82 */ /* 0x000eb00000000a00 */
[----:B------:R-:W3:Y:S01]  /*00b0*/  LDC.64 R6, c[0x0][0x390] ;  /* 0x0000e400ff067b82 */ /* 0x000ee20000000a00 */
[----:B0-----:R-:W-:-:S05]  /*00c0*/  IMAD.WIDE R2, R9, 0x4, R2 ;  /* 0x0000000409027825 */ /* 0x001fca00078e0202 */
[----:B-1----:R-:W-:Y:S01]  /*00d0*/  STG.E desc[UR4][R2.64], R11 ;  /* 0x0000000b02007986 */ /* 0x002fe2000c101904 */
[----:B--2---:R-:W-:-:S05]  /*00e0*/  IMAD.WIDE R4, R9, 0x4, R4 ;  /* 0x0000000409047825 */ /* 0x004fca00078e0204 */
[----:B------:R-:W-:Y:S01]  /*00f0*/  STG.E desc[UR4][R4.64], R0 ;  /* 0x0000000004007986 */ /* 0x000fe2000c101904 */
[----:B---3--:R-:W-:-:S05]  /*0100*/  IMAD.WIDE R6, R9, 0x4, R6 ;  /* 0x0000000409067825 */ /* 0x008fca00078e0206 */
[----:B------:R-:W-:Y:S01]  /*0110*/  STG.E desc[UR4][R6.64], R9 ;  /* 0x0000000906007986 */ /* 0x000fe2000c101904 */
[----:B------:R-:W-:Y:S05]  /*0120*/  EXIT ;  /* 0x000000000000794d */ /* 0x000fea0003800000 */
.L_x_0:
[----:B------:R-:W-:-:S00]  /*0130*/  BRA `(.L_x_0) ;  /* 0xfffffffc00fc7947 */ /* 0x000fc0000383ffff */
[----:B------:R-:W-:-:S00]  /*0140*/  NOP ;  /* 0x0000000000007918 */ /* 0x000fc00000000000 */
        /* <DEDUP_REMOVED lines=11> */
.L_x_1:


//--------------------- .nv.shared.reserved.0     --------------------------
	.section	.nv.shared.reserved.0,"aw",@nobits
	.weak		__nv_reservedSMEM_offset_0_alias
	.size		__nv_reservedSMEM_offset_0_alias, 0, 64
	.other		__nv_reservedSMEM_offset_0_alias,@"STO_CUDA_RESERVED_SHARED STV_DEFAULT"
__nv_reservedSMEM_offset_0_alias:
	.zero		0
	.zero		64


//--------------------- .nv.constant0._Z8CheckingPiS_S_i --------------------------
	.section	.nv.constant0._Z8CheckingPiS_S_i,"a",@progbits
	.sectionflags	@""
	.align	4
.nv.constant0._Z8CheckingPiS_S_i:
	.zero		924


//--------------------- SYMBOLS --------------------------

	.type		.nv.reservedSmem.offset0,@object
	.size		.nv.reservedSmem.offset0,0x4
